	.headerflags	@"EF_CUDA_TEXMODE_UNIFIED EF_CUDA_64BIT_ADDRESS EF_CUDA_ACCELERATORS EF_CUDA_SM90 EF_CUDA_VIRTUAL_SM(EF_CUDA_SM90)"
	.elftype	@"ET_EXEC"


//--------------------- .nv.info                  --------------------------
	.section	.nv.info,"",@"SHT_CUDA_INFO"
	.align	4


	//----- nvinfo : EIATTR_REGCOUNT
	.align		4
        /*0000*/ 	.byte	0x04, 0x2f
        /*0002*/ 	.short	(.L_3 - .L_2)
	.align		4
.L_2:
        /*0004*/ 	.word	index@(triton_poi_fused__native_batch_norm_legit_no_training_relu_23)
        /*0008*/ 	.word	0x00000016


	//----- nvinfo : EIATTR_MIN_STACK_SIZE
	.align		4
.L_3:
        /*000c*/ 	.byte	0x04, 0x12
        /*000e*/ 	.short	(.L_5 - .L_4)
	.align		4
.L_4:
        /*0010*/ 	.word	index@(triton_poi_fused__native_batch_norm_legit_no_training_relu_23)
        /*0014*/ 	.word	0x00000000


	//----- nvinfo : EIATTR_FRAME_SIZE
	.align		4
.L_5:
        /*0018*/ 	.byte	0x04, 0x11
        /*001a*/ 	.short	(.L_7 - .L_6)
	.align		4
.L_6:
        /*001c*/ 	.word	index@(triton_poi_fused__native_batch_norm_legit_no_training_relu_23)
        /*0020*/ 	.word	0x00000000


	//----- nvinfo : EIATTR_MIN_STACK_SIZE
	.align		4
.L_7:
        /*0024*/ 	.byte	0x04, 0x12
        /*0026*/ 	.short	(.L_9 - .L_8)
	.align		4
.L_8:
        /*0028*/ 	.word	index@(triton_poi_fused__native_batch_norm_legit_no_training_relu_23)
        /*002c*/ 	.word	0x00000000
.L_9:


//--------------------- .nv.info.triton_poi_fused__native_batch_norm_legit_no_training_relu_23 --------------------------
	.section	.nv.info.triton_poi_fused__native_batch_norm_legit_no_training_relu_23,"",@"SHT_CUDA_INFO"
	.sectionflags	@""
	.align	4


	//----- nvinfo : EIATTR_CUDA_API_VERSION
	.align		4
        /*0000*/ 	.byte	0x04, 0x37
        /*0002*/ 	.short	(.L_11 - .L_10)
.L_10:
        /*0004*/ 	.word	0x0000007c


	//----- nvinfo : EIATTR_KPARAM_INFO
	.align		4
.L_11:
        /*0008*/ 	.byte	0x04, 0x17
        /*000a*/ 	.short	(.L_13 - .L_12)
.L_12:
        /*000c*/ 	.word	0x00000000
        /*0010*/ 	.short	0x0006
        /*0012*/ 	.short	0x0030
        /*0014*/ 	.byte	0x00, 0xf0, 0x11, 0x00


	//----- nvinfo : EIATTR_KPARAM_INFO
	.align		4
.L_13:
        /*0018*/ 	.byte	0x04, 0x17
        /*001a*/ 	.short	(.L_15 - .L_14)
.L_14:
        /*001c*/ 	.word	0x00000000
        /*0020*/ 	.short	0x0005
        /*0022*/ 	.short	0x0028
        /*0024*/ 	.byte	0x00, 0xf4, 0x21, 0x00


	//----- nvinfo : EIATTR_KPARAM_INFO
	.align		4
.L_15:
        /*0028*/ 	.byte	0x04, 0x17
        /*002a*/ 	.short	(.L_17 - .L_16)
.L_16:
        /*002c*/ 	.word	0x00000000
        /*0030*/ 	.short	0x0004
        /*0032*/ 	.short	0x0020
        /*0034*/ 	.byte	0x00, 0xf4, 0x21, 0x00


	//----- nvinfo : EIATTR_KPARAM_INFO
	.align		4
.L_17:
        /*0038*/ 	.byte	0x04, 0x17
        /*003a*/ 	.short	(.L_19 - .L_18)
.L_18:
        /*003c*/ 	.word	0x00000000
        /*0040*/ 	.short	0x0003
        /*0042*/ 	.short	0x0018
        /*0044*/ 	.byte	0x00, 0xf4, 0x21, 0x00


	//----- nvinfo : EIATTR_KPARAM_INFO
	.align		4
.L_19:
        /*0048*/ 	.byte	0x04, 0x17
        /*004a*/ 	.short	(.L_21 - .L_20)
.L_20:
        /*004c*/ 	.word	0x00000000
        /*0050*/ 	.short	0x0002
        /*0052*/ 	.short	0x0010
        /*0054*/ 	.byte	0x00, 0xf4, 0x21, 0x00


	//----- nvinfo : EIATTR_KPARAM_INFO
	.align		4
.L_21:
        /*0058*/ 	.byte	0x04, 0x17
        /*005a*/ 	.short	(.L_23 - .L_22)
.L_22:
        /*005c*/ 	.word	0x00000000
        /*0060*/ 	.short	0x0001
        /*0062*/ 	.short	0x0008
        /*0064*/ 	.byte	0x00, 0xf4, 0x21, 0x00


	//----- nvinfo : EIATTR_KPARAM_INFO
	.align		4
.L_23:
        /*0068*/ 	.byte	0x04, 0x17
        /*006a*/ 	.short	(.L_25 - .L_24)
.L_24:
        /*006c*/ 	.word	0x00000000
        /*0070*/ 	.short	0x0000
        /*0072*/ 	.short	0x0000
        /*0074*/ 	.byte	0x00, 0xf4, 0x21, 0x00


	//----- nvinfo : EIATTR_SPARSE_MMA_MASK
	.align		4
.L_25:
        /*0078*/ 	.byte	0x03, 0x50
        /*007a*/ 	.short	0x0000


	//----- nvinfo : EIATTR_MAXREG_COUNT
	.align		4
        /*007c*/ 	.byte	0x03, 0x1b
        /*007e*/ 	.short	0x00ff


	//----- nvinfo : EIATTR_EXIT_INSTR_OFFSETS
	.align		4
        /*0080*/ 	.byte	0x04, 0x1c
        /*0082*/ 	.short	(.L_27 - .L_26)


	//   ....[0]....
.L_26:
        /*0084*/ 	.word	0x00000480


	//   ....[1]....
        /*0088*/ 	.word	0x000004a0


	//----- nvinfo : EIATTR_REQNTID
	.align		4
.L_27:
        /*008c*/ 	.byte	0x04, 0x10
        /*008e*/ 	.short	(.L_29 - .L_28)
.L_28:
        /*0090*/ 	.word	0x00000080
        /*0094*/ 	.word	0x00000001
        /*0098*/ 	.word	0x00000001


	//----- nvinfo : EIATTR_CBANK_PARAM_SIZE
	.align		4
.L_29:
        /*009c*/ 	.byte	0x03, 0x19
        /*009e*/ 	.short	0x0034


	//----- nvinfo : EIATTR_PARAM_CBANK
	.align		4
        /*00a0*/ 	.byte	0x04, 0x0a
        /*00a2*/ 	.short	(.L_31 - .L_30)
	.align		4
.L_30:
        /*00a4*/ 	.word	index@(.nv.constant0.triton_poi_fused__native_batch_norm_legit_no_training_relu_23)
        /*00a8*/ 	.short	0x0210
        /*00aa*/ 	.short	0x0034


	//----- nvinfo : EIATTR_SW_WAR
	.align		4
.L_31:
        /*00ac*/ 	.byte	0x04, 0x36
        /*00ae*/ 	.short	(.L_33 - .L_32)
.L_32:
        /*00b0*/ 	.word	0x00000008
.L_33:


//--------------------- .nv.callgraph             --------------------------
	.section	.nv.callgraph,"",@"SHT_CUDA_CALLGRAPH"
	.align	4
	.sectionentsize	8
	.align		4
        /*0000*/ 	.word	0x00000000
	.align		4
        /*0004*/ 	.word	0xffffffff
	.align		4
        /*0008*/ 	.word	0x00000000
	.align		4
        /*000c*/ 	.word	0xfffffffe
	.align		4
        /*0010*/ 	.word	0x00000000
	.align		4
        /*0014*/ 	.word	0xfffffffd
	.align		4
        /*0018*/ 	.word	0x00000000
	.align		4
        /*001c*/ 	.word	0xfffffffc


//--------------------- .nv.constant4             --------------------------
	.section	.nv.constant4,"a",@progbits
	.align	8
	.align		8
.nv.constant4:
        /*0000*/ 	.dword	_$_str
	.align		8
        /*0008*/ 	.dword	_$_str_$_2


//--------------------- .text.triton_poi_fused__native_batch_norm_legit_no_training_relu_23 --------------------------
	.section	.text.triton_poi_fused__native_batch_norm_legit_no_training_relu_23,"ax",@progbits
	.align	128
        .global         triton_poi_fused__native_batch_norm_legit_no_training_relu_23
        .type           triton_poi_fused__native_batch_norm_legit_no_training_relu_23,@function
        .size           triton_poi_fused__native_batch_norm_legit_no_training_relu_23,(.L_x_1 - triton_poi_fused__native_batch_norm_legit_no_training_relu_23)
        .other          triton_poi_fused__native_batch_norm_legit_no_training_relu_23,@"STO_CUDA_ENTRY STV_DEFAULT"
triton_poi_fused__native_batch_norm_legit_no_training_relu_23:
.text.triton_poi_fused__native_batch_norm_legit_no_training_relu_23:
[----:B------:R-:W0:Y:S01]  /*0000*/  LDC R1, c[0x0][0x28] ;  /* 0x00000a00ff017b82 */ /* 0x000e220000000800 */
[----:B------:R-:W1:Y:S07]  /*0010*/  S2R R0, SR_TID.X ;  /* 0x0000000000007919 */ /* 0x000e6e0000002100 */
[----:B------:R-:W2:Y:S01]  /*0020*/  LDC.64 R8, c[0x0][0x220] ;  /* 0x00008800ff087b82 */ /* 0x000ea20000000a00 */
[----:B------:R-:W-:Y:S01]  /*0030*/  ULDC.64 UR4, c[0x0][0x208] ;  /* 0x0000820000047ab9 */ /* 0x000fe20000000a00 */
[----:B------:R-:W3:Y:S06]  /*0040*/  S2R R3, SR_CTAID.X ;  /* 0x0000000000037919 */ /* 0x000eec0000002500 */
[----:B------:R-:W4:Y:S08]  /*0050*/  LDC.64 R14, c[0x0][0x218] ;  /* 0x00008600ff0e7b82 */ /* 0x000f300000000a00 */
[----:B------:R-:W5:Y:S08]  /*0060*/  LDC.64 R12, c[0x0][0x210] ;  /* 0x00008400ff0c7b82 */ /* 0x000f700000000a00 */
[----:B------:R-:W2:Y:S01]  /*0070*/  LDC.64 R16, c[0x0][0x228] ;  /* 0x00008a00ff107b82 */ /* 0x000ea20000000a00 */
[----:B-1----:R-:W-:-:S07]  /*0080*/  SHF.L.U32 R0, R0, 0x1, RZ ;  /* 0x0000000100007819 */ /* 0x002fce00000006ff */
[----:B------:R-:W1:Y:S01]  /*0090*/  LDC.64 R18, c[0x0][0x230] ;  /* 0x00008c00ff127b82 */ /* 0x000e620000000a00 */
[----:B------:R-:W-:-:S04]  /*00a0*/  LOP3.LUT R0, R0, 0xfe, RZ, 0xc0, !PT ;  /* 0x000000fe00007812 */ /* 0x000fc800078ec0ff */
[----:B---3--:R-:W-:-:S04]  /*00b0*/  LEA R0, R3, R0, 0x8 ;  /* 0x0000000003007211 */ /* 0x008fc800078e40ff */
[C---:B------:R-:W-:Y:S01]  /*00c0*/  ISETP.GE.AND P0, PT, R0.reuse, 0xb400, PT ;  /* 0x0000b4000000780c */ /* 0x040fe20003f06270 */
[----:B------:R-:W-:-:S05]  /*00d0*/  IMAD.HI R2, R0, 0x38e38e39, RZ ;  /* 0x38e38e3900027827 */ /* 0x000fca00078e02ff */
[----:B------:R-:W-:-:S04]  /*00e0*/  SHF.R.U32.HI R3, RZ, 0x1f, R2 ;  /* 0x0000001fff037819 */ /* 0x000fc80000011602 */
[----:B------:R-:W-:-:S05]  /*00f0*/  LEA.HI.SX32 R3, R2, R3, 0x1d ;  /* 0x0000000302037211 */ /* 0x000fca00078feaff */
[----:B------:R-:W-:-:S05]  /*0100*/  IMAD.HI R2, R3, 0x66666667, RZ ;  /* 0x6666666703027827 */ /* 0x000fca00078e02ff */
[----:B------:R-:W-:-:S04]  /*0110*/  SHF.R.U32.HI R5, RZ, 0x1f, R2 ;  /* 0x0000001fff057819 */ /* 0x000fc80000011602 */
[----:B------:R-:W-:Y:S02]  /*0120*/  LEA.HI.SX32 R2, R2, R5, 0x19 ;  /* 0x0000000502027211 */ /* 0x000fe400078fcaff */
[----:B------:R-:W-:-:S03]  /*0130*/  CS2R R4, SRZ ;  /* 0x0000000000047805 */ /* 0x000fc6000001ff00 */
[----:B------:R-:W-:-:S04]  /*0140*/  IMAD R11, R2, -0x140, R3 ;  /* 0xfffffec0020b7824 */ /* 0x000fc800078e0203 */
[----:B--2---:R-:W-:-:S05]  /*0150*/  IMAD.WIDE R8, R11, 0x4, R8 ;  /* 0x000000040b087825 */ /* 0x004fca00078e0208 */
[----:B------:R-:W2:Y:S04]  /*0160*/  @!P0 LDG.E.EL R4, desc[UR4][R8.64] ;  /* 0x0000000408048981 */ /* 0x000ea8000c2e1900 */
[----:B------:R3:W2:Y:S01]  /*0170*/  @!P0 LDG.E.EL R5, desc[UR4][R8.64] ;  /* 0x0000000408058981 */ /* 0x0006a2000c2e1900 */
[----:B------:R-:W-:Y:S02]  /*0180*/  CS2R R6, SRZ ;  /* 0x0000000000067805 */ /* 0x000fe4000001ff00 */
[----:B------:R-:W-:Y:S01]  /*0190*/  CS2R R2, SRZ ;  /* 0x0000000000027805 */ /* 0x000fe2000001ff00 */
[----:B----4-:R-:W-:-:S04]  /*01a0*/  IMAD.WIDE R14, R11, 0x4, R14 ;  /* 0x000000040b0e7825 */ /* 0x010fc800078e020e */
[----:B-----5:R-:W-:Y:S01]  /*01b0*/  IMAD.WIDE R12, R0, 0x4, R12 ;  /* 0x00000004000c7825 */ /* 0x020fe200078e020c */
[----:B------:R-:W4:Y:S01]  /*01c0*/  @!P0 LDG.E.EL R7, desc[UR4][R14.64] ;  /* 0x000000040e078981 */ /* 0x000f22000c2e1900 */
[----:B---3--:R-:W-:Y:S02]  /*01d0*/  CS2R R8, SRZ ;  /* 0x0000000000087805 */ /* 0x008fe4000001ff00 */
[C---:B0-----:R-:W-:Y:S01]  /*01e0*/  IMAD.WIDE R16, R11.reuse, 0x4, R16 ;  /* 0x000000040b107825 */ /* 0x041fe200078e0210 */
[----:B------:R0:W3:Y:S03]  /*01f0*/  @!P0 LDG.E.EL R6, desc[UR4][R14.64] ;  /* 0x000000040e068981 */ /* 0x0000e6000c2e1900 */
[----:B-1----:R-:W-:Y:S01]  /*0200*/  IMAD.WIDE R18, R11, 0x4, R18 ;  /* 0x000000040b127825 */ /* 0x002fe200078e0212 */
[----:B------:R1:W4:Y:S01]  /*0210*/  @!P0 LDG.E.64 R2, desc[UR4][R12.64] ;  /* 0x000000040c028981 */ /* 0x000322000c1e1b00 */
[----:B------:R-:W-:-:S03]  /*0220*/  CS2R R10, SRZ ;  /* 0x00000000000a7805 */ /* 0x000fc6000001ff00 */
[----:B------:R-:W5:Y:S04]  /*0230*/  @!P0 LDG.E.EL R9, desc[UR4][R18.64] ;  /* 0x0000000412098981 */ /* 0x000f68000c2e1900 */
[----:B------:R-:W5:Y:S04]  /*0240*/  @!P0 LDG.E.EL R10, desc[UR4][R16.64] ;  /* 0x00000004100a8981 */ /* 0x000f68000c2e1900 */
[----:B------:R-:W3:Y:S04]  /*0250*/  @!P0 LDG.E.EL R11, desc[UR4][R16.64] ;  /* 0x00000004100b8981 */ /* 0x000ee8000c2e1900 */
[----:B------:R-:W3:Y:S01]  /*0260*/  @!P0 LDG.E.EL R8, desc[UR4][R18.64] ;  /* 0x0000000412088981 */ /* 0x000ee2000c2e1900 */
[----:B0-----:R-:W-:Y:S01]  /*0270*/  HFMA2.MMA R14, -RZ, RZ, 1.625, 0 ;  /* 0x3e800000ff0e7435 */ /* 0x001fe200000001ff */
[----:B--2---:R-:W-:Y:S01]  /*0280*/  FADD R4, R4, 9.9999997473787516356e-06 ;  /* 0x3727c5ac04047421 */ /* 0x004fe20000000000 */
[----:B------:R-:W-:-:S03]  /*0290*/  FADD R5, R5, 9.9999997473787516356e-06 ;  /* 0x3727c5ac05057421 */ /* 0x000fc60000000000 */
[----:B-1----:R-:W0:Y:S08]  /*02a0*/  MUFU.SQRT R12, R4 ;  /* 0x00000004000c7308 */ /* 0x002e300000002000 */
[----:B------:R1:W2:Y:S01]  /*02b0*/  MUFU.SQRT R13, R5 ;  /* 0x00000005000d7308 */ /* 0x0002a20000002000 */
[C---:B0-----:R-:W-:Y:S02]  /*02c0*/  FSETP.GT.AND P1, PT, R12.reuse, 8.50705917302346158658e+37, PT ;  /* 0x7e8000000c00780b */ /* 0x041fe40003f24000 */
[----:B------:R-:W-:Y:S01]  /*02d0*/  FSETP.GEU.AND P3, PT, R12, 1.175494350822287508e-38, PT ;  /* 0x008000000c00780b */ /* 0x000fe20003f6e000 */
[----:B-1----:R-:W0:Y:S01]  /*02e0*/  LDC.64 R4, c[0x0][0x238] ;  /* 0x00008e00ff047b82 */ /* 0x002e220000000a00 */
[----:B--2---:R-:W-:-:S02]  /*02f0*/  FSETP.GT.AND P2, PT, R13, 8.50705917302346158658e+37, PT ;  /* 0x7e8000000d00780b */ /* 0x004fc40003f44000 */
[----:B------:R-:W-:-:S07]  /*0300*/  FSETP.GEU.AND P4, PT, R13, 1.175494350822287508e-38, PT ;  /* 0x008000000d00780b */ /* 0x000fce0003f8e000 */
[----:B------:R-:W-:-:S04]  /*0310*/  @P1 FMUL R12, R12, 0.25 ;  /* 0x3e8000000c0c1820 */ /* 0x000fc80000400000 */
[----:B------:R-:W-:Y:S01]  /*0320*/  @!P3 FMUL R12, R12, 16777216 ;  /* 0x4b8000000c0cb820 */ /* 0x000fe20000400000 */
[----:B------:R-:W-:-:S04]  /*0330*/  @P2 FMUL R13, R13, 0.25 ;  /* 0x3e8000000d0d2820 */ /* 0x000fc80000400000 */
[----:B------:R-:W-:Y:S01]  /*0340*/  @!P4 FMUL R13, R13, 16777216 ;  /* 0x4b8000000d0dc820 */ /* 0x000fe20000400000 */
[----:B------:R-:W1:Y:S01]  /*0350*/  MUFU.RCP R12, R12 ;  /* 0x0000000c000c7308 */ /* 0x000e620000001000 */
[----:B------:R-:W-:-:S07]  /*0360*/  FSEL R15, R14, 1, P1 ;  /* 0x3f8000000e0f7808 */ /* 0x000fce0000800000 */
[----:B------:R-:W2:Y:S01]  /*0370*/  MUFU.RCP R13, R13 ;  /* 0x0000000d000d7308 */ /* 0x000ea20000001000 */
[----:B------:R-:W-:Y:S01]  /*0380*/  FSEL R14, R14, 1, P2 ;  /* 0x3f8000000e0e7808 */ /* 0x000fe20001000000 */
[----:B------:R-:W-:-:S04]  /*0390*/  @!P3 FMUL R15, R15, 16777216 ;  /* 0x4b8000000f0fb820 */ /* 0x000fc80000400000 */
[----:B------:R-:W-:Y:S01]  /*03a0*/  @!P4 FMUL R14, R14, 16777216 ;  /* 0x4b8000000e0ec820 */ /* 0x000fe20000400000 */
[----:B----4-:R-:W-:Y:S01]  /*03b0*/  FADD R2, -R7, R2 ;  /* 0x0000000207027221 */ /* 0x010fe20000000100 */
[----:B---3--:R-:W-:Y:S01]  /*03c0*/  FADD R3, -R6, R3 ;  /* 0x0000000306037221 */ /* 0x008fe20000000100 */
[----:B-1----:R-:W-:Y:S01]  /*03d0*/  FMUL R15, R12, R15 ;  /* 0x0000000f0c0f7220 */ /* 0x002fe20000400000 */
[----:B--2---:R-:W-:-:S03]  /*03e0*/  FMUL R14, R13, R14 ;  /* 0x0000000e0d0e7220 */ /* 0x004fc60000400000 */
[----:B------:R-:W-:Y:S01]  /*03f0*/  FMUL R2, R2, R15 ;  /* 0x0000000f02027220 */ /* 0x000fe20000400000 */
[----:B------:R-:W-:-:S03]  /*0400*/  FMUL R3, R3, R14 ;  /* 0x0000000e03037220 */ /* 0x000fc60000400000 */
[----:B-----5:R-:W-:Y:S01]  /*0410*/  FFMA R2, R2, R10, R9 ;  /* 0x0000000a02027223 */ /* 0x020fe20000000009 */
[----:B------:R-:W-:-:S04]  /*0420*/  FFMA R3, R3, R11, R8 ;  /* 0x0000000b03037223 */ /* 0x000fc80000000008 */
[----:B------:R-:W-:Y:S02]  /*0430*/  FSETP.GEU.AND P1, PT, R2, RZ, PT ;  /* 0x000000ff0200720b */ /* 0x000fe40003f2e000 */
[C---:B------:R-:W-:Y:S01]  /*0440*/  FSETP.GEU.AND P2, PT, R3.reuse, RZ, PT ;  /* 0x000000ff0300720b */ /* 0x040fe20003f4e000 */
[----:B0-----:R-:W-:Y:S01]  /*0450*/  IMAD.WIDE R4, R0, 0x4, R4 ;  /* 0x0000000400047825 */ /* 0x001fe200078e0204 */
[----:B------:R-:W-:Y:S02]  /*0460*/  FSEL R2, R2, RZ, P1 ;  /* 0x000000ff02027208 */ /* 0x000fe40000800000 */
[----:B------:R-:W-:Y:S01]  /*0470*/  FSEL R3, R3, RZ, P2 ;  /* 0x000000ff03037208 */ /* 0x000fe20001000000 */
[----:B------:R-:W-:Y:S08]  /*0480*/  @P0 EXIT ;  /* 0x000000000000094d */ /* 0x000ff00003800000 */
[----:B------:R-:W-:Y:S01]  /*0490*/  STG.E.64 desc[UR4][R4.64], R2 ;  /* 0x0000000204007986 */ /* 0x000fe2000c101b04 */
[----:B------:R-:W-:Y:S05]  /*04a0*/  EXIT ;  /* 0x000000000000794d */ /* 0x000fea0003800000 */
.L_x_0:
[----:B------:R-:W-:-:S00]  /*04b0*/  BRA `(.L_x_0) ;  /* 0xfffffffc00fc7947 */ /* 0x000fc0000383ffff */
[----:B------:R-:W-:-:S00]  /*04c0*/  NOP ;  /* 0x0000000000007918 */ /* 0x000fc00000000000 */
        /* <DEDUP_REMOVED lines=11> */
.L_x_1:


//--------------------- .nv.global.init           --------------------------
	.section	.nv.global.init,"aw",@progbits
.nv.global.init:
	.type		_$_str,@object
	.size		_$_str,(_$_str_$_2 - _$_str)
_$_str:
        /*0000*/ 	.byte	0x5f, 0x5f, 0x43, 0x55, 0x44, 0x41, 0x5f, 0x46, 0x54, 0x5a, 0x00
	.type		_$_str_$_2,@object
	.size		_$_str_$_2,(.L_1 - _$_str_$_2)
_$_str_$_2:
        /*000b*/ 	.byte	0x5f, 0x5f, 0x43, 0x55, 0x44, 0x41, 0x5f, 0x50, 0x52, 0x45, 0x43, 0x5f, 0x53, 0x51, 0x52, 0x54
        /*001b*/ 	.byte	0x00
.L_1:


//--------------------- .nv.constant0.triton_poi_fused__native_batch_norm_legit_no_training_relu_23 --------------------------
	.section	.nv.constant0.triton_poi_fused__native_batch_norm_legit_no_training_relu_23,"a",@progbits
	.sectionflags	@""
	.align	4
.nv.constant0.triton_poi_fused__native_batch_norm_legit_no_training_relu_23:
	.zero		580
